//
// Generated by NVIDIA NVVM Compiler
//
// Compiler Build ID: CL-36424714
// Cuda compilation tools, release 13.0, V13.0.88
// Based on NVVM 20.0.0
//

.version 9.0
.target sm_100
.address_size 64

	// .globl	_Z6addVecPiS_S_i

.visible .entry _Z6addVecPiS_S_i(
	.param .u64 .ptr .align 1 _Z6addVecPiS_S_i_param_0,
	.param .u64 .ptr .align 1 _Z6addVecPiS_S_i_param_1,
	.param .u64 .ptr .align 1 _Z6addVecPiS_S_i_param_2,
	.param .u32 _Z6addVecPiS_S_i_param_3
)
{
	.reg .b32 	%r<8>;
	.reg .b64 	%rd<11>;

	ld.param.u64 	%rd1, [_Z6addVecPiS_S_i_param_0];
	ld.param.u64 	%rd2, [_Z6addVecPiS_S_i_param_1];
	ld.param.u64 	%rd3, [_Z6addVecPiS_S_i_param_2];
	cvta.to.global.u64 	%rd4, %rd3;
	cvta.to.global.u64 	%rd5, %rd2;
	cvta.to.global.u64 	%rd6, %rd1;
	mov.u32 	%r1, %ntid.x;
	mov.u32 	%r2, %ctaid.x;
	mov.u32 	%r3, %tid.x;
	mad.lo.s32 	%r4, %r1, %r2, %r3;
	mul.wide.s32 	%rd7, %r4, 4;
	add.s64 	%rd8, %rd6, %rd7;
	ld.global.u32 	%r5, [%rd8];
	add.s64 	%rd9, %rd5, %rd7;
	ld.global.u32 	%r6, [%rd9];
	add.s32 	%r7, %r6, %r5;
	add.s64 	%rd10, %rd4, %rd7;
	st.global.u32 	[%rd10], %r7;
	ret;

}
	// .globl	_Z21MatrixAdditionElementPiS_S_m
.visible .entry _Z21MatrixAdditionElementPiS_S_m(
	.param .u64 .ptr .align 1 _Z21MatrixAdditionElementPiS_S_m_param_0,
	.param .u64 .ptr .align 1 _Z21MatrixAdditionElementPiS_S_m_param_1,
	.param .u64 .ptr .align 1 _Z21MatrixAdditionElementPiS_S_m_param_2,
	.param .u64 _Z21MatrixAdditionElementPiS_S_m_param_3
)
{
	.reg .b32 	%r<8>;
	.reg .b64 	%rd<11>;

	ld.param.u64 	%rd1, [_Z21MatrixAdditionElementPiS_S_m_param_0];
	ld.param.u64 	%rd2, [_Z21MatrixAdditionElementPiS_S_m_param_1];
	ld.param.u64 	%rd3, [_Z21MatrixAdditionElementPiS_S_m_param_2];
	cvta.to.global.u64 	%rd4, %rd3;
	cvta.to.global.u64 	%rd5, %rd2;
	cvta.to.global.u64 	%rd6, %rd1;
	mov.u32 	%r1, %ntid.x;
	mov.u32 	%r2, %ctaid.x;
	mov.u32 	%r3, %tid.x;
	mad.lo.s32 	%r4, %r1, %r2, %r3;
	mul.wide.u32 	%rd7, %r4, 4;
	add.s64 	%rd8, %rd6, %rd7;
	ld.global.u32 	%r5, [%rd8];
	add.s64 	%rd9, %rd5, %rd7;
	ld.global.u32 	%r6, [%rd9];
	add.s32 	%r7, %r6, %r5;
	add.s64 	%rd10, %rd4, %rd7;
	st.global.u32 	[%rd10], %r7;
	ret;

}
	// .globl	_Z17MatrixAdditionRowPiS_S_m
.visible .entry _Z17MatrixAdditionRowPiS_S_m(
	.param .u64 .ptr .align 1 _Z17MatrixAdditionRowPiS_S_m_param_0,
	.param .u64 .ptr .align 1 _Z17MatrixAdditionRowPiS_S_m_param_1,
	.param .u64 .ptr .align 1 _Z17MatrixAdditionRowPiS_S_m_param_2,
	.param .u64 _Z17MatrixAdditionRowPiS_S_m_param_3
)
{
	.reg .pred 	%p<10>;
	.reg .b32 	%r<92>;
	.reg .b64 	%rd<67>;

	ld.param.u64 	%rd38, [_Z17MatrixAdditionRowPiS_S_m_param_0];
	ld.param.u64 	%rd39, [_Z17MatrixAdditionRowPiS_S_m_param_1];
	ld.param.u64 	%rd40, [_Z17MatrixAdditionRowPiS_S_m_param_2];
	ld.param.u64 	%rd37, [_Z17MatrixAdditionRowPiS_S_m_param_3];
	cvta.to.global.u64 	%rd1, %rd40;
	cvta.to.global.u64 	%rd2, %rd39;
	cvta.to.global.u64 	%rd3, %rd38;
	mov.u32 	%r1, %ntid.x;
	mov.u32 	%r2, %ctaid.x;
	mov.u32 	%r3, %tid.x;
	mad.lo.s32 	%r4, %r1, %r2, %r3;
	cvt.u64.u32 	%rd4, %r4;
	setp.le.u64 	%p1, %rd37, %rd4;
	@%p1 bra 	$L__BB2_13;
	mul.lo.s64 	%rd5, %rd37, %rd4;
	and.b64  	%rd6, %rd37, 15;
	setp.lt.u64 	%p2, %rd37, 16;
	mov.b64 	%rd61, 0;
	@%p2 bra 	$L__BB2_4;
	and.b64  	%rd61, %rd37, -16;
	shl.b64 	%rd42, %rd5, 2;
	add.s64 	%rd43, %rd42, 32;
	add.s64 	%rd58, %rd3, %rd43;
	add.s64 	%rd57, %rd2, %rd43;
	add.s64 	%rd56, %rd1, %rd43;
	mov.u64 	%rd59, %rd61;
$L__BB2_3:
	.pragma "nounroll";
	ld.global.u32 	%r5, [%rd58+-32];
	ld.global.u32 	%r6, [%rd57+-32];
	add.s32 	%r7, %r6, %r5;
	st.global.u32 	[%rd56+-32], %r7;
	ld.global.u32 	%r8, [%rd58+-28];
	ld.global.u32 	%r9, [%rd57+-28];
	add.s32 	%r10, %r9, %r8;
	st.global.u32 	[%rd56+-28], %r10;
	ld.global.u32 	%r11, [%rd58+-24];
	ld.global.u32 	%r12, [%rd57+-24];
	add.s32 	%r13, %r12, %r11;
	st.global.u32 	[%rd56+-24], %r13;
	ld.global.u32 	%r14, [%rd58+-20];
	ld.global.u32 	%r15, [%rd57+-20];
	add.s32 	%r16, %r15, %r14;
	st.global.u32 	[%rd56+-20], %r16;
	ld.global.u32 	%r17, [%rd58+-16];
	ld.global.u32 	%r18, [%rd57+-16];
	add.s32 	%r19, %r18, %r17;
	st.global.u32 	[%rd56+-16], %r19;
	ld.global.u32 	%r20, [%rd58+-12];
	ld.global.u32 	%r21, [%rd57+-12];
	add.s32 	%r22, %r21, %r20;
	st.global.u32 	[%rd56+-12], %r22;
	ld.global.u32 	%r23, [%rd58+-8];
	ld.global.u32 	%r24, [%rd57+-8];
	add.s32 	%r25, %r24, %r23;
	st.global.u32 	[%rd56+-8], %r25;
	ld.global.u32 	%r26, [%rd58+-4];
	ld.global.u32 	%r27, [%rd57+-4];
	add.s32 	%r28, %r27, %r26;
	st.global.u32 	[%rd56+-4], %r28;
	ld.global.u32 	%r29, [%rd58];
	ld.global.u32 	%r30, [%rd57];
	add.s32 	%r31, %r30, %r29;
	st.global.u32 	[%rd56], %r31;
	ld.global.u32 	%r32, [%rd58+4];
	ld.global.u32 	%r33, [%rd57+4];
	add.s32 	%r34, %r33, %r32;
	st.global.u32 	[%rd56+4], %r34;
	ld.global.u32 	%r35, [%rd58+8];
	ld.global.u32 	%r36, [%rd57+8];
	add.s32 	%r37, %r36, %r35;
	st.global.u32 	[%rd56+8], %r37;
	ld.global.u32 	%r38, [%rd58+12];
	ld.global.u32 	%r39, [%rd57+12];
	add.s32 	%r40, %r39, %r38;
	st.global.u32 	[%rd56+12], %r40;
	ld.global.u32 	%r41, [%rd58+16];
	ld.global.u32 	%r42, [%rd57+16];
	add.s32 	%r43, %r42, %r41;
	st.global.u32 	[%rd56+16], %r43;
	ld.global.u32 	%r44, [%rd58+20];
	ld.global.u32 	%r45, [%rd57+20];
	add.s32 	%r46, %r45, %r44;
	st.global.u32 	[%rd56+20], %r46;
	ld.global.u32 	%r47, [%rd58+24];
	ld.global.u32 	%r48, [%rd57+24];
	add.s32 	%r49, %r48, %r47;
	st.global.u32 	[%rd56+24], %r49;
	ld.global.u32 	%r50, [%rd58+28];
	ld.global.u32 	%r51, [%rd57+28];
	add.s32 	%r52, %r51, %r50;
	st.global.u32 	[%rd56+28], %r52;
	add.s64 	%rd59, %rd59, -16;
	add.s64 	%rd58, %rd58, 64;
	add.s64 	%rd57, %rd57, 64;
	add.s64 	%rd56, %rd56, 64;
	setp.ne.s64 	%p3, %rd59, 0;
	@%p3 bra 	$L__BB2_3;
$L__BB2_4:
	setp.eq.s64 	%p4, %rd6, 0;
	@%p4 bra 	$L__BB2_13;
	and.b64  	%rd20, %rd37, 7;
	setp.lt.u64 	%p5, %rd6, 8;
	@%p5 bra 	$L__BB2_7;
	add.s64 	%rd44, %rd61, %rd5;
	shl.b64 	%rd45, %rd44, 2;
	add.s64 	%rd46, %rd3, %rd45;
	ld.global.u32 	%r53, [%rd46];
	add.s64 	%rd47, %rd2, %rd45;
	ld.global.u32 	%r54, [%rd47];
	add.s32 	%r55, %r54, %r53;
	add.s64 	%rd48, %rd1, %rd45;
	st.global.u32 	[%rd48], %r55;
	ld.global.u32 	%r56, [%rd46+4];
	ld.global.u32 	%r57, [%rd47+4];
	add.s32 	%r58, %r57, %r56;
	st.global.u32 	[%rd48+4], %r58;
	ld.global.u32 	%r59, [%rd46+8];
	ld.global.u32 	%r60, [%rd47+8];
	add.s32 	%r61, %r60, %r59;
	st.global.u32 	[%rd48+8], %r61;
	ld.global.u32 	%r62, [%rd46+12];
	ld.global.u32 	%r63, [%rd47+12];
	add.s32 	%r64, %r63, %r62;
	st.global.u32 	[%rd48+12], %r64;
	ld.global.u32 	%r65, [%rd46+16];
	ld.global.u32 	%r66, [%rd47+16];
	add.s32 	%r67, %r66, %r65;
	st.global.u32 	[%rd48+16], %r67;
	ld.global.u32 	%r68, [%rd46+20];
	ld.global.u32 	%r69, [%rd47+20];
	add.s32 	%r70, %r69, %r68;
	st.global.u32 	[%rd48+20], %r70;
	ld.global.u32 	%r71, [%rd46+24];
	ld.global.u32 	%r72, [%rd47+24];
	add.s32 	%r73, %r72, %r71;
	st.global.u32 	[%rd48+24], %r73;
	ld.global.u32 	%r74, [%rd46+28];
	ld.global.u32 	%r75, [%rd47+28];
	add.s32 	%r76, %r75, %r74;
	st.global.u32 	[%rd48+28], %r76;
	add.s64 	%rd61, %rd61, 8;
$L__BB2_7:
	setp.eq.s64 	%p6, %rd20, 0;
	@%p6 bra 	$L__BB2_13;
	and.b64  	%rd63, %rd37, 3;
	setp.lt.u64 	%p7, %rd20, 4;
	@%p7 bra 	$L__BB2_10;
	add.s64 	%rd49, %rd61, %rd5;
	shl.b64 	%rd50, %rd49, 2;
	add.s64 	%rd51, %rd3, %rd50;
	ld.global.u32 	%r77, [%rd51];
	add.s64 	%rd52, %rd2, %rd50;
	ld.global.u32 	%r78, [%rd52];
	add.s32 	%r79, %r78, %r77;
	add.s64 	%rd53, %rd1, %rd50;
	st.global.u32 	[%rd53], %r79;
	ld.global.u32 	%r80, [%rd51+4];
	ld.global.u32 	%r81, [%rd52+4];
	add.s32 	%r82, %r81, %r80;
	st.global.u32 	[%rd53+4], %r82;
	ld.global.u32 	%r83, [%rd51+8];
	ld.global.u32 	%r84, [%rd52+8];
	add.s32 	%r85, %r84, %r83;
	st.global.u32 	[%rd53+8], %r85;
	ld.global.u32 	%r86, [%rd51+12];
	ld.global.u32 	%r87, [%rd52+12];
	add.s32 	%r88, %r87, %r86;
	st.global.u32 	[%rd53+12], %r88;
	add.s64 	%rd61, %rd61, 4;
$L__BB2_10:
	setp.eq.s64 	%p8, %rd63, 0;
	@%p8 bra 	$L__BB2_13;
	add.s64 	%rd54, %rd61, %rd5;
	shl.b64 	%rd55, %rd54, 2;
	add.s64 	%rd66, %rd1, %rd55;
	add.s64 	%rd65, %rd2, %rd55;
	add.s64 	%rd64, %rd3, %rd55;
$L__BB2_12:
	.pragma "nounroll";
	ld.global.u32 	%r89, [%rd64];
	ld.global.u32 	%r90, [%rd65];
	add.s32 	%r91, %r90, %r89;
	st.global.u32 	[%rd66], %r91;
	add.s64 	%rd66, %rd66, 4;
	add.s64 	%rd65, %rd65, 4;
	add.s64 	%rd64, %rd64, 4;
	add.s64 	%rd63, %rd63, -1;
	setp.ne.s64 	%p9, %rd63, 0;
	@%p9 bra 	$L__BB2_12;
$L__BB2_13:
	ret;

}
	// .globl	_Z17MatrixAdditionColPiS_S_m
.visible .entry _Z17MatrixAdditionColPiS_S_m(
	.param .u64 .ptr .align 1 _Z17MatrixAdditionColPiS_S_m_param_0,
	.param .u64 .ptr .align 1 _Z17MatrixAdditionColPiS_S_m_param_1,
	.param .u64 .ptr .align 1 _Z17MatrixAdditionColPiS_S_m_param_2,
	.param .u64 _Z17MatrixAdditionColPiS_S_m_param_3
)
{
	.reg .pred 	%p<3>;
	.reg .b32 	%r<8>;
	.reg .b64 	%rd<19>;

	ld.param.u64 	%rd9, [_Z17MatrixAdditionColPiS_S_m_param_0];
	ld.param.u64 	%rd10, [_Z17MatrixAdditionColPiS_S_m_param_1];
	ld.param.u64 	%rd11, [_Z17MatrixAdditionColPiS_S_m_param_2];
	ld.param.u64 	%rd12, [_Z17MatrixAdditionColPiS_S_m_param_3];
	mul.lo.s64 	%rd1, %rd12, %rd12;
	mov.u32 	%r1, %ntid.x;
	mov.u32 	%r2, %ctaid.x;
	mov.u32 	%r3, %tid.x;
	mad.lo.s32 	%r4, %r1, %r2, %r3;
	cvt.u64.u32 	%rd18, %r4;
	min.u64 	%rd13, %rd12, %rd1;
	setp.le.u64 	%p1, %rd13, %rd18;
	@%p1 bra 	$L__BB3_3;
	cvt.u64.u32 	%rd3, %r1;
	cvta.to.global.u64 	%rd4, %rd9;
	cvta.to.global.u64 	%rd5, %rd10;
	cvta.to.global.u64 	%rd6, %rd11;
$L__BB3_2:
	shl.b64 	%rd14, %rd18, 2;
	add.s64 	%rd15, %rd4, %rd14;
	ld.global.u32 	%r5, [%rd15];
	add.s64 	%rd16, %rd5, %rd14;
	ld.global.u32 	%r6, [%rd16];
	add.s32 	%r7, %r6, %r5;
	add.s64 	%rd17, %rd6, %rd14;
	st.global.u32 	[%rd17], %r7;
	add.s64 	%rd18, %rd18, %rd3;
	setp.lt.u64 	%p2, %rd18, %rd1;
	@%p2 bra 	$L__BB3_2;
$L__BB3_3:
	ret;

}


// ===== COMPILED SASS (sm_100) =====

	.target	sm_100

	.elftype	@"ET_EXEC"


//--------------------- .note.nv.tkinfo           --------------------------
	.section	.note.nv.tkinfo,"",@"SHT_NOTE"
	.sectionflags	@"SHF_NOTE_NV_TKINFO"
	.tkinfo
        /*0018*/ 	.word	0x00000002
        /*0030*/ 	.string	""
        /*0030*/ 	.string	"ptxas"
        /*0030*/ 	.string	"Cuda compilation tools, release 13.0, V13.0.88"
        /*0030*/ 	.string	"Build cuda_13.0.r13.0/compiler.36424714_0"
        /*0030*/ 	.string	"-arch sm_100 -m 64 "



//--------------------- .note.nv.cuinfo           --------------------------
	.section	.note.nv.cuinfo,"",@"SHT_NOTE"
	.sectionflags	@"SHF_NOTE_NV_CUINFO"
        /*0018*/ 	.short	0x0002
        /*001a*/ 	.short	0x0064
        /*001c*/ 	.short	0x0082
	.zero		2


//--------------------- .nv.info                  --------------------------
	.section	.nv.info,"",@"SHT_CUDA_INFO"
	.align	4


	//----- nvinfo : EIATTR_REGCOUNT
	.align		4
        /*0000*/ 	.byte	0x04, 0x2f
        /*0002*/ 	.short	(.L_1 - .L_0)
	.align		4
.L_0:
        /*0004*/ 	.word	index@(_Z6addVecPiS_S_i)
        /*0008*/ 	.word	0x0000000c


	//----- nvinfo : EIATTR_FRAME_SIZE
	.align		4
.L_1:
        /*000c*/ 	.byte	0x04, 0x11
        /*000e*/ 	.short	(.L_3 - .L_2)
	.align		4
.L_2:
        /*0010*/ 	.word	index@(_Z6addVecPiS_S_i)
        /*0014*/ 	.word	0x00000000


	//----- nvinfo : EIATTR_REGCOUNT
	.align		4
.L_3:
        /*0018*/ 	.byte	0x04, 0x2f
        /*001a*/ 	.short	(.L_5 - .L_4)
	.align		4
.L_4:
        /*001c*/ 	.word	index@(_Z21MatrixAdditionElementPiS_S_m)
        /*0020*/ 	.word	0x0000000c


	//----- nvinfo : EIATTR_FRAME_SIZE
	.align		4
.L_5:
        /*0024*/ 	.byte	0x04, 0x11
        /*0026*/ 	.short	(.L_7 - .L_6)
	.align		4
.L_6:
        /*0028*/ 	.word	index@(_Z21MatrixAdditionElementPiS_S_m)
        /*002c*/ 	.word	0x00000000


	//----- nvinfo : EIATTR_REGCOUNT
	.align		4
.L_7:
        /*0030*/ 	.byte	0x04, 0x2f
        /*0032*/ 	.short	(.L_9 - .L_8)
	.align		4
.L_8:
        /*0034*/ 	.word	index@(_Z17MatrixAdditionRowPiS_S_m)
        /*0038*/ 	.word	0x00000016


	//----- nvinfo : EIATTR_FRAME_SIZE
	.align		4
.L_9:
        /*003c*/ 	.byte	0x04, 0x11
        /*003e*/ 	.short	(.L_11 - .L_10)
	.align		4
.L_10:
        /*0040*/ 	.word	index@(_Z17MatrixAdditionRowPiS_S_m)
        /*0044*/ 	.word	0x00000000


	//----- nvinfo : EIATTR_REGCOUNT
	.align		4
.L_11:
        /*0048*/ 	.byte	0x04, 0x2f
        /*004a*/ 	.short	(.L_13 - .L_12)
	.align		4
.L_12:
        /*004c*/ 	.word	index@(_Z17MatrixAdditionColPiS_S_m)
        /*0050*/ 	.word	0x0000000e


	//----- nvinfo : EIATTR_FRAME_SIZE
	.align		4
.L_13:
        /*0054*/ 	.byte	0x04, 0x11
        /*0056*/ 	.short	(.L_15 - .L_14)
	.align		4
.L_14:
        /*0058*/ 	.word	index@(_Z17MatrixAdditionColPiS_S_m)
        /*005c*/ 	.word	0x00000000


	//----- nvinfo : EIATTR_MIN_STACK_SIZE
	.align		4
.L_15:
        /*0060*/ 	.byte	0x04, 0x12
        /*0062*/ 	.short	(.L_17 - .L_16)
	.align		4
.L_16:
        /*0064*/ 	.word	index@(_Z17MatrixAdditionColPiS_S_m)
        /*0068*/ 	.word	0x00000000


	//----- nvinfo : EIATTR_MIN_STACK_SIZE
	.align		4
.L_17:
        /*006c*/ 	.byte	0x04, 0x12
        /*006e*/ 	.short	(.L_19 - .L_18)
	.align		4
.L_18:
        /*0070*/ 	.word	index@(_Z17MatrixAdditionRowPiS_S_m)
        /*0074*/ 	.word	0x00000000


	//----- nvinfo : EIATTR_MIN_STACK_SIZE
	.align		4
.L_19:
        /*0078*/ 	.byte	0x04, 0x12
        /*007a*/ 	.short	(.L_21 - .L_20)
	.align		4
.L_20:
        /*007c*/ 	.word	index@(_Z21MatrixAdditionElementPiS_S_m)
        /*0080*/ 	.word	0x00000000


	//----- nvinfo : EIATTR_MIN_STACK_SIZE
	.align		4
.L_21:
        /*0084*/ 	.byte	0x04, 0x12
        /*0086*/ 	.short	(.L_23 - .L_22)
	.align		4
.L_22:
        /*0088*/ 	.word	index@(_Z6addVecPiS_S_i)
        /*008c*/ 	.word	0x00000000
.L_23:


//--------------------- .nv.compat                --------------------------
	.section	.nv.compat,"",@"SHT_CUDA_COMPAT_INFO"
	.align	4
        /*0000*/ 	.byte	0x02, 0x09, 0x00, 0x00, 0x02, 0x02, 0x01, 0x00, 0x02, 0x05, 0x05, 0x00, 0x03, 0x07, 0x01, 0x01
        /*0010*/ 	.byte	0x02, 0x03, 0x00, 0x00, 0x02, 0x06, 0x01, 0x00, 0x04, 0x0b, 0x08, 0x00, 0x09, 0x00, 0x00, 0x00
        /*0020*/ 	.byte	0x00, 0x00, 0x00, 0x00


//--------------------- .nv.info._Z17MatrixAdditionColPiS_S_m --------------------------
	.section	.nv.info._Z17MatrixAdditionColPiS_S_m,"",@"SHT_CUDA_INFO"
	.sectionflags	@""
	.align	4


	//----- nvinfo : EIATTR_CUDA_API_VERSION
	.align		4
        /*0000*/ 	.byte	0x04, 0x37
        /*0002*/ 	.short	(.L_25 - .L_24)
.L_24:
        /*0004*/ 	.word	0x00000082


	//----- nvinfo : EIATTR_KPARAM_INFO
	.align		4
.L_25:
        /*0008*/ 	.byte	0x04, 0x17
        /*000a*/ 	.short	(.L_27 - .L_26)
.L_26:
        /*000c*/ 	.word	0x00000000
        /*0010*/ 	.short	0x0003
        /*0012*/ 	.short	0x0018
        /*0014*/ 	.byte	0x00, 0xf0, 0x21, 0x00


	//----- nvinfo : EIATTR_KPARAM_INFO
	.align		4
.L_27:
        /*0018*/ 	.byte	0x04, 0x17
        /*001a*/ 	.short	(.L_29 - .L_28)
.L_28:
        /*001c*/ 	.word	0x00000000
        /*0020*/ 	.short	0x0002
        /*0022*/ 	.short	0x0010
        /*0024*/ 	.byte	0x00, 0xf5, 0x21, 0x00


	//----- nvinfo : EIATTR_KPARAM_INFO
	.align		4
.L_29:
        /*0028*/ 	.byte	0x04, 0x17
        /*002a*/ 	.short	(.L_31 - .L_30)
.L_30:
        /*002c*/ 	.word	0x00000000
        /*0030*/ 	.short	0x0001
        /*0032*/ 	.short	0x0008
        /*0034*/ 	.byte	0x00, 0xf5, 0x21, 0x00


	//----- nvinfo : EIATTR_KPARAM_INFO
	.align		4
.L_31:
        /*0038*/ 	.byte	0x04, 0x17
        /*003a*/ 	.short	(.L_33 - .L_32)
.L_32:
        /*003c*/ 	.word	0x00000000
        /*0040*/ 	.short	0x0000
        /*0042*/ 	.short	0x0000
        /*0044*/ 	.byte	0x00, 0xf5, 0x21, 0x00


	//----- nvinfo : EIATTR_SPARSE_MMA_MASK
	.align		4
.L_33:
        /*0048*/ 	.byte	0x03, 0x50
        /*004a*/ 	.short	0x0000


	//----- nvinfo : EIATTR_MAXREG_COUNT
	.align		4
        /*004c*/ 	.byte	0x03, 0x1b
        /*004e*/ 	.short	0x00ff


	//----- nvinfo : EIATTR_MERCURY_ISA_VERSION
	.align		4
        /*0050*/ 	.byte	0x03, 0x5f
        /*0052*/ 	.short	0x0101


	//----- nvinfo : EIATTR_VRC_CTA_INIT_COUNT
	.align		4
        /*0054*/ 	.byte	0x02, 0x4a
	.zero		1
	.zero		1


	//----- nvinfo : EIATTR_EXIT_INSTR_OFFSETS
	.align		4
        /*0058*/ 	.byte	0x04, 0x1c
        /*005a*/ 	.short	(.L_35 - .L_34)


	//   ....[0]....
.L_34:
        /*005c*/ 	.word	0x00000110


	//   ....[1]....
        /*0060*/ 	.word	0x00000270


	//----- nvinfo : EIATTR_CRS_STACK_SIZE
	.align		4
.L_35:
        /*0064*/ 	.byte	0x04, 0x1e
        /*0066*/ 	.short	(.L_37 - .L_36)
.L_36:
        /*0068*/ 	.word	0x00000000


	//----- nvinfo : EIATTR_CBANK_PARAM_SIZE
	.align		4
.L_37:
        /*006c*/ 	.byte	0x03, 0x19
        /*006e*/ 	.short	0x0020


	//----- nvinfo : EIATTR_PARAM_CBANK
	.align		4
        /*0070*/ 	.byte	0x04, 0x0a
        /*0072*/ 	.short	(.L_39 - .L_38)
	.align		4
.L_38:
        /*0074*/ 	.word	index@(.nv.constant0._Z17MatrixAdditionColPiS_S_m)
        /*0078*/ 	.short	0x0380
        /*007a*/ 	.short	0x0020


	//----- nvinfo : EIATTR_SW_WAR
	.align		4
.L_39:
        /*007c*/ 	.byte	0x04, 0x36
        /*007e*/ 	.short	(.L_41 - .L_40)
.L_40:
        /*0080*/ 	.word	0x00000008
.L_41:


//--------------------- .nv.info._Z17MatrixAdditionRowPiS_S_m --------------------------
	.section	.nv.info._Z17MatrixAdditionRowPiS_S_m,"",@"SHT_CUDA_INFO"
	.sectionflags	@""
	.align	4


	//----- nvinfo : EIATTR_CUDA_API_VERSION
	.align		4
        /*0000*/ 	.byte	0x04, 0x37
        /*0002*/ 	.short	(.L_43 - .L_42)
.L_42:
        /*0004*/ 	.word	0x00000082


	//----- nvinfo : EIATTR_KPARAM_INFO
	.align		4
.L_43:
        /*0008*/ 	.byte	0x04, 0x17
        /*000a*/ 	.short	(.L_45 - .L_44)
.L_44:
        /*000c*/ 	.word	0x00000000
        /*0010*/ 	.short	0x0003
        /*0012*/ 	.short	0x0018
        /*0014*/ 	.byte	0x00, 0xf0, 0x21, 0x00


	//----- nvinfo : EIATTR_KPARAM_INFO
	.align		4
.L_45:
        /*0018*/ 	.byte	0x04, 0x17
        /*001a*/ 	.short	(.L_47 - .L_46)
.L_46:
        /*001c*/ 	.word	0x00000000
        /*0020*/ 	.short	0x0002
        /*0022*/ 	.short	0x0010
        /*0024*/ 	.byte	0x00, 0xf5, 0x21, 0x00


	//----- nvinfo : EIATTR_KPARAM_INFO
	.align		4
.L_47:
        /*0028*/ 	.byte	0x04, 0x17
        /*002a*/ 	.short	(.L_49 - .L_48)
.L_48:
        /*002c*/ 	.word	0x00000000
        /*0030*/ 	.short	0x0001
        /*0032*/ 	.short	0x0008
        /*0034*/ 	.byte	0x00, 0xf5, 0x21, 0x00


	//----- nvinfo : EIATTR_KPARAM_INFO
	.align		4
.L_49:
        /*0038*/ 	.byte	0x04, 0x17
        /*003a*/ 	.short	(.L_51 - .L_50)
.L_50:
        /*003c*/ 	.word	0x00000000
        /*0040*/ 	.short	0x0000
        /*0042*/ 	.short	0x0000
        /*0044*/ 	.byte	0x00, 0xf5, 0x21, 0x00


	//----- nvinfo : EIATTR_SPARSE_MMA_MASK
	.align		4
.L_51:
        /*0048*/ 	.byte	0x03, 0x50
        /*004a*/ 	.short	0x0000


	//----- nvinfo : EIATTR_MAXREG_COUNT
	.align		4
        /*004c*/ 	.byte	0x03, 0x1b
        /*004e*/ 	.short	0x00ff


	//----- nvinfo : EIATTR_MERCURY_ISA_VERSION
	.align		4
        /*0050*/ 	.byte	0x03, 0x5f
        /*0052*/ 	.short	0x0101


	//----- nvinfo : EIATTR_VRC_CTA_INIT_COUNT
	.align		4
        /*0054*/ 	.byte	0x02, 0x4a
	.zero		1
	.zero		1


	//----- nvinfo : EIATTR_EXIT_INSTR_OFFSETS
	.align		4
        /*0058*/ 	.byte	0x04, 0x1c
        /*005a*/ 	.short	(.L_53 - .L_52)


	//   ....[0]....
.L_52:
        /*005c*/ 	.word	0x00000080


	//   ....[1]....
        /*0060*/ 	.word	0x000006f0


	//   ....[2]....
        /*0064*/ 	.word	0x00000a40


	//   ....[3]....
        /*0068*/ 	.word	0x00000ca0


	//   ....[4]....
        /*006c*/ 	.word	0x00000eb0


	//----- nvinfo : EIATTR_CBANK_PARAM_SIZE
	.align		4
.L_53:
        /*0070*/ 	.byte	0x03, 0x19
        /*0072*/ 	.short	0x0020


	//----- nvinfo : EIATTR_PARAM_CBANK
	.align		4
        /*0074*/ 	.byte	0x04, 0x0a
        /*0076*/ 	.short	(.L_55 - .L_54)
	.align		4
.L_54:
        /*0078*/ 	.word	index@(.nv.constant0._Z17MatrixAdditionRowPiS_S_m)
        /*007c*/ 	.short	0x0380
        /*007e*/ 	.short	0x0020


	//----- nvinfo : EIATTR_SW_WAR
	.align		4
.L_55:
        /*0080*/ 	.byte	0x04, 0x36
        /*0082*/ 	.short	(.L_57 - .L_56)
.L_56:
        /*0084*/ 	.word	0x00000008
.L_57:


//--------------------- .nv.info._Z21MatrixAdditionElementPiS_S_m --------------------------
	.section	.nv.info._Z21MatrixAdditionElementPiS_S_m,"",@"SHT_CUDA_INFO"
	.sectionflags	@""
	.align	4


	//----- nvinfo : EIATTR_CUDA_API_VERSION
	.align		4
        /*0000*/ 	.byte	0x04, 0x37
        /*0002*/ 	.short	(.L_59 - .L_58)
.L_58:
        /*0004*/ 	.word	0x00000082


	//----- nvinfo : EIATTR_KPARAM_INFO
	.align		4
.L_59:
        /*0008*/ 	.byte	0x04, 0x17
        /*000a*/ 	.short	(.L_61 - .L_60)
.L_60:
        /*000c*/ 	.word	0x00000000
        /*0010*/ 	.short	0x0003
        /*0012*/ 	.short	0x0018
        /*0014*/ 	.byte	0x00, 0xf0, 0x21, 0x00


	//----- nvinfo : EIATTR_KPARAM_INFO
	.align		4
.L_61:
        /*0018*/ 	.byte	0x04, 0x17
        /*001a*/ 	.short	(.L_63 - .L_62)
.L_62:
        /*001c*/ 	.word	0x00000000
        /*0020*/ 	.short	0x0002
        /*0022*/ 	.short	0x0010
        /*0024*/ 	.byte	0x00, 0xf5, 0x21, 0x00


	//----- nvinfo : EIATTR_KPARAM_INFO
	.align		4
.L_63:
        /*0028*/ 	.byte	0x04, 0x17
        /*002a*/ 	.short	(.L_65 - .L_64)
.L_64:
        /*002c*/ 	.word	0x00000000
        /*0030*/ 	.short	0x0001
        /*0032*/ 	.short	0x0008
        /*0034*/ 	.byte	0x00, 0xf5, 0x21, 0x00


	//----- nvinfo : EIATTR_KPARAM_INFO
	.align		4
.L_65:
        /*0038*/ 	.byte	0x04, 0x17
        /*003a*/ 	.short	(.L_67 - .L_66)
.L_66:
        /*003c*/ 	.word	0x00000000
        /*0040*/ 	.short	0x0000
        /*0042*/ 	.short	0x0000
        /*0044*/ 	.byte	0x00, 0xf5, 0x21, 0x00


	//----- nvinfo : EIATTR_SPARSE_MMA_MASK
	.align		4
.L_67:
        /*0048*/ 	.byte	0x03, 0x50
        /*004a*/ 	.short	0x0000


	//----- nvinfo : EIATTR_MAXREG_COUNT
	.align		4
        /*004c*/ 	.byte	0x03, 0x1b
        /*004e*/ 	.short	0x00ff


	//----- nvinfo : EIATTR_MERCURY_ISA_VERSION
	.align		4
        /*0050*/ 	.byte	0x03, 0x5f
        /*0052*/ 	.short	0x0101


	//----- nvinfo : EIATTR_VRC_CTA_INIT_COUNT
	.align		4
        /*0054*/ 	.byte	0x02, 0x4a
	.zero		1
	.zero		1


	//----- nvinfo : EIATTR_EXIT_INSTR_OFFSETS
	.align		4
        /*0058*/ 	.byte	0x04, 0x1c
        /*005a*/ 	.short	(.L_69 - .L_68)


	//   ....[0]....
.L_68:
        /*005c*/ 	.word	0x00000100


	//----- nvinfo : EIATTR_CBANK_PARAM_SIZE
	.align		4
.L_69:
        /*0060*/ 	.byte	0x03, 0x19
        /*0062*/ 	.short	0x0020


	//----- nvinfo : EIATTR_PARAM_CBANK
	.align		4
        /*0064*/ 	.byte	0x04, 0x0a
        /*0066*/ 	.short	(.L_71 - .L_70)
	.align		4
.L_70:
        /*0068*/ 	.word	index@(.nv.constant0._Z21MatrixAdditionElementPiS_S_m)
        /*006c*/ 	.short	0x0380
        /*006e*/ 	.short	0x0020


	//----- nvinfo : EIATTR_SW_WAR
	.align		4
.L_71:
        /*0070*/ 	.byte	0x04, 0x36
        /*0072*/ 	.short	(.L_73 - .L_72)
.L_72:
        /*0074*/ 	.word	0x00000008
.L_73:


//--------------------- .nv.info._Z6addVecPiS_S_i --------------------------
	.section	.nv.info._Z6addVecPiS_S_i,"",@"SHT_CUDA_INFO"
	.sectionflags	@""
	.align	4


	//----- nvinfo : EIATTR_CUDA_API_VERSION
	.align		4
        /*0000*/ 	.byte	0x04, 0x37
        /*0002*/ 	.short	(.L_75 - .L_74)
.L_74:
        /*0004*/ 	.word	0x00000082


	//----- nvinfo : EIATTR_KPARAM_INFO
	.align		4
.L_75:
        /*0008*/ 	.byte	0x04, 0x17
        /*000a*/ 	.short	(.L_77 - .L_76)
.L_76:
        /*000c*/ 	.word	0x00000000
        /*0010*/ 	.short	0x0003
        /*0012*/ 	.short	0x0018
        /*0014*/ 	.byte	0x00, 0xf0, 0x11, 0x00


	//----- nvinfo : EIATTR_KPARAM_INFO
	.align		4
.L_77:
        /*0018*/ 	.byte	0x04, 0x17
        /*001a*/ 	.short	(.L_79 - .L_78)
.L_78:
        /*001c*/ 	.word	0x00000000
        /*0020*/ 	.short	0x0002
        /*0022*/ 	.short	0x0010
        /*0024*/ 	.byte	0x00, 0xf5, 0x21, 0x00


	//----- nvinfo : EIATTR_KPARAM_INFO
	.align		4
.L_79:
        /*0028*/ 	.byte	0x04, 0x17
        /*002a*/ 	.short	(.L_81 - .L_80)
.L_80:
        /*002c*/ 	.word	0x00000000
        /*0030*/ 	.short	0x0001
        /*0032*/ 	.short	0x0008
        /*0034*/ 	.byte	0x00, 0xf5, 0x21, 0x00


	//----- nvinfo : EIATTR_KPARAM_INFO
	.align		4
.L_81:
        /*0038*/ 	.byte	0x04, 0x17
        /*003a*/ 	.short	(.L_83 - .L_82)
.L_82:
        /*003c*/ 	.word	0x00000000
        /*0040*/ 	.short	0x0000
        /*0042*/ 	.short	0x0000
        /*0044*/ 	.byte	0x00, 0xf5, 0x21, 0x00


	//----- nvinfo : EIATTR_SPARSE_MMA_MASK
	.align		4
.L_83:
        /*0048*/ 	.byte	0x03, 0x50
        /*004a*/ 	.short	0x0000


	//----- nvinfo : EIATTR_MAXREG_COUNT
	.align		4
        /*004c*/ 	.byte	0x03, 0x1b
        /*004e*/ 	.short	0x00ff


	//----- nvinfo : EIATTR_MERCURY_ISA_VERSION
	.align		4
        /*0050*/ 	.byte	0x03, 0x5f
        /*0052*/ 	.short	0x0101


	//----- nvinfo : EIATTR_VRC_CTA_INIT_COUNT
	.align		4
        /*0054*/ 	.byte	0x02, 0x4a
	.zero		1
	.zero		1


	//----- nvinfo : EIATTR_EXIT_INSTR_OFFSETS
	.align		4
        /*0058*/ 	.byte	0x04, 0x1c
        /*005a*/ 	.short	(.L_85 - .L_84)


	//   ....[0]....
.L_84:
        /*005c*/ 	.word	0x00000100


	//----- nvinfo : EIATTR_CBANK_PARAM_SIZE
	.align		4
.L_85:
        /*0060*/ 	.byte	0x03, 0x19
        /*0062*/ 	.short	0x001c


	//----- nvinfo : EIATTR_PARAM_CBANK
	.align		4
        /*0064*/ 	.byte	0x04, 0x0a
        /*0066*/ 	.short	(.L_87 - .L_86)
	.align		4
.L_86:
        /*0068*/ 	.word	index@(.nv.constant0._Z6addVecPiS_S_i)
        /*006c*/ 	.short	0x0380
        /*006e*/ 	.short	0x001c


	//----- nvinfo : EIATTR_SW_WAR
	.align		4
.L_87:
        /*0070*/ 	.byte	0x04, 0x36
        /*0072*/ 	.short	(.L_89 - .L_88)
.L_88:
        /*0074*/ 	.word	0x00000008
.L_89:


//--------------------- .nv.callgraph             --------------------------
	.section	.nv.callgraph,"",@"SHT_CUDA_CALLGRAPH"
	.align	4
	.sectionentsize	8
	.align		4
        /*0000*/ 	.word	0x00000000
	.align		4
        /*0004*/ 	.word	0xffffffff
	.align		4
        /*0008*/ 	.word	0x00000000
	.align		4
        /*000c*/ 	.word	0xfffffffe
	.align		4
        /*0010*/ 	.word	0x00000000
	.align		4
        /*0014*/ 	.word	0xfffffffd
	.align		4
        /*0018*/ 	.word	0x00000000
	.align		4
        /*001c*/ 	.word	0xfffffffc


//--------------------- .text._Z17MatrixAdditionColPiS_S_m --------------------------
	.section	.text._Z17MatrixAdditionColPiS_S_m,"ax",@progbits
	.align	128
        .global         _Z17MatrixAdditionColPiS_S_m
        .type           _Z17MatrixAdditionColPiS_S_m,@function
        .size           _Z17MatrixAdditionColPiS_S_m,(.L_x_10 - _Z17MatrixAdditionColPiS_S_m)
        .other          _Z17MatrixAdditionColPiS_S_m,@"STO_CUDA_ENTRY STV_DEFAULT"
_Z17MatrixAdditionColPiS_S_m:
.text._Z17MatrixAdditionColPiS_S_m:
[----:B------:R-:W-:Y:S01]  /*0000*/  LDC R1, c[0x0][0x37c] ;  /* 0x0000df00ff017b82 */ /* 0x000fe20000000800 */
[----:B------:R-:W0:Y:S01]  /*0010*/  LDCU.64 UR8, c[0x0][0x398] ;  /* 0x00007300ff0877ac */ /* 0x000e220008000a00 */
[----:B------:R-:W1:Y:S01]  /*0020*/  S2R R0, SR_CTAID.X ;  /* 0x0000000000007919 */ /* 0x000e620000002500 */
[----:B------:R-:W1:Y:S01]  /*0030*/  LDCU UR7, c[0x0][0x360] ;  /* 0x00006c00ff0777ac */ /* 0x000e620008000800 */
[----:B------:R-:W1:Y:S01]  /*0040*/  S2R R3, SR_TID.X ;  /* 0x0000000000037919 */ /* 0x000e620000002100 */
[----:B0-----:R-:W-:Y:S02]  /*0050*/  UIMAD UR4, UR9, UR8, URZ ;  /* 0x00000008090472a4 */ /* 0x001fe4000f8e02ff */
[----:B------:R-:W-:Y:S02]  /*0060*/  UIMAD.WIDE.U32 UR10, UR8, UR8, URZ ;  /* 0x00000008080a72a5 */ /* 0x000fe4000f8e00ff */
[----:B------:R-:W-:Y:S02]  /*0070*/  UIMAD UR4, UR8, UR9, UR4 ;  /* 0x00000009080472a4 */ /* 0x000fe4000f8e0204 */
[----:B------:R-:W-:-:S02]  /*0080*/  UISETP.LT.U32.AND UP0, UPT, UR10, UR8, UPT ;  /* 0x000000080a00728c */ /* 0x000fc4000bf01070 */
[----:B------:R-:W-:-:S04]  /*0090*/  UIADD3 UR6, UPT, UPT, UR11, UR4, URZ ;  /* 0x000000040b067290 */ /* 0x000fc8000fffe0ff */
[----:B------:R-:W-:-:S04]  /*00a0*/  UISETP.LT.U32.AND.EX UP0, UPT, UR6, UR9, UPT, UP0 ;  /* 0x000000090600728c */ /* 0x000fc8000bf01100 */
[----:B------:R-:W-:Y:S02]  /*00b0*/  USEL UR5, UR6, UR9, UP0 ;  /* 0x0000000906057287 */ /* 0x000fe40008000000 */
[----:B------:R-:W-:Y:S01]  /*00c0*/  USEL UR4, UR10, UR8, UP0 ;  /* 0x000000080a047287 */ /* 0x000fe20008000000 */
[----:B-1----:R-:W-:-:S03]  /*00d0*/  IMAD R0, R0, UR7, R3 ;  /* 0x0000000700007c24 */ /* 0x002fc6000f8e0203 */
[----:B------:R-:W-:Y:S02]  /*00e0*/  IMAD.U32 R2, RZ, RZ, UR5 ;  /* 0x00000005ff027e24 */ /* 0x000fe4000f8e00ff */
[----:B------:R-:W-:-:S04]  /*00f0*/  ISETP.LT.U32.AND P0, PT, R0, UR4, PT ;  /* 0x0000000400007c0c */ /* 0x000fc8000bf01070 */
[----:B------:R-:W-:-:S13]  /*0100*/  ISETP.GT.U32.AND.EX P0, PT, R2, RZ, PT, P0 ;  /* 0x000000ff0200720c */ /* 0x000fda0003f04100 */
[----:B------:R-:W-:Y:S05]  /*0110*/  @!P0 EXIT ;  /* 0x000000000000894d */ /* 0x000fea0003800000 */
[----:B------:R-:W-:Y:S01]  /*0120*/  IMAD.MOV.U32 R11, RZ, RZ, RZ ;  /* 0x000000ffff0b7224 */ /* 0x000fe200078e00ff */
[----:B------:R-:W0:Y:S01]  /*0130*/  LDCU.64 UR4, c[0x0][0x358] ;  /* 0x00006b00ff0477ac */ /* 0x000e220008000a00 */
[----:B------:R-:W1:Y:S01]  /*0140*/  LDCU.64 UR8, c[0x0][0x390] ;  /* 0x00007200ff0877ac */ /* 0x000e620008000a00 */
[----:B------:R-:W2:Y:S04]  /*0150*/  LDCU.128 UR12, c[0x0][0x380] ;  /* 0x00007000ff0c77ac */ /* 0x000ea80008000c00 */
.L_x_0:
[C---:B---3--:R-:W-:Y:S01]  /*0160*/  IMAD.SHL.U32 R6, R0.reuse, 0x4, RZ ;  /* 0x0000000400067824 */ /* 0x048fe200078e00ff */
[----:B------:R-:W-:-:S04]  /*0170*/  SHF.L.U64.HI R7, R0, 0x2, R11 ;  /* 0x0000000200077819 */ /* 0x000fc8000001020b */
[C---:B--2---:R-:W-:Y:S02]  /*0180*/  IADD3 R4, P1, PT, R6.reuse, UR14, RZ ;  /* 0x0000000e06047c10 */ /* 0x044fe4000ff3e0ff */
[----:B------:R-:W-:Y:S02]  /*0190*/  IADD3 R2, P0, PT, R6, UR12, RZ ;  /* 0x0000000c06027c10 */ /* 0x000fe4000ff1e0ff */
[C---:B------:R-:W-:Y:S02]  /*01a0*/  IADD3.X R5, PT, PT, R7.reuse, UR15, RZ, P1, !PT ;  /* 0x0000000f07057c10 */ /* 0x040fe40008ffe4ff */
[----:B------:R-:W-:-:S04]  /*01b0*/  IADD3.X R3, PT, PT, R7, UR13, RZ, P0, !PT ;  /* 0x0000000d07037c10 */ /* 0x000fc800087fe4ff */
[----:B0-----:R-:W2:Y:S04]  /*01c0*/  LDG.E R5, desc[UR4][R4.64] ;  /* 0x0000000404057981 */ /* 0x001ea8000c1e1900 */
[----:B------:R-:W2:Y:S01]  /*01d0*/  LDG.E R2, desc[UR4][R2.64] ;  /* 0x0000000402027981 */ /* 0x000ea2000c1e1900 */
[----:B-1----:R-:W-:-:S04]  /*01e0*/  IADD3 R6, P0, PT, R6, UR8, RZ ;  /* 0x0000000806067c10 */ /* 0x002fc8000ff1e0ff */
[----:B------:R-:W-:Y:S02]  /*01f0*/  IADD3.X R7, PT, PT, R7, UR9, RZ, P0, !PT ;  /* 0x0000000907077c10 */ /* 0x000fe400087fe4ff */
[----:B------:R-:W-:-:S05]  /*0200*/  IADD3 R0, P0, PT, R0, UR7, RZ ;  /* 0x0000000700007c10 */ /* 0x000fca000ff1e0ff */
[----:B------:R-:W-:Y:S01]  /*0210*/  IMAD.X R11, RZ, RZ, R11, P0 ;  /* 0x000000ffff0b7224 */ /* 0x000fe200000e060b */
[----:B------:R-:W-:-:S04]  /*0220*/  ISETP.GE.U32.AND P0, PT, R0, UR10, PT ;  /* 0x0000000a00007c0c */ /* 0x000fc8000bf06070 */
[----:B------:R-:W-:Y:S01]  /*0230*/  ISETP.GE.U32.AND.EX P0, PT, R11, UR6, PT, P0 ;  /* 0x000000060b007c0c */ /* 0x000fe2000bf06100 */
[----:B--2---:R-:W-:-:S05]  /*0240*/  IMAD.IADD R9, R2, 0x1, R5 ;  /* 0x0000000102097824 */ /* 0x004fca00078e0205 */
[----:B------:R3:W-:Y:S07]  /*0250*/  STG.E desc[UR4][R6.64], R9 ;  /* 0x0000000906007986 */ /* 0x0007ee000c101904 */
[----:B------:R-:W-:Y:S05]  /*0260*/  @!P0 BRA `(.L_x_0) ;  /* 0xfffffffc00bc8947 */ /* 0x000fea000383ffff */
[----:B------:R-:W-:Y:S05]  /*0270*/  EXIT ;  /* 0x000000000000794d */ /* 0x000fea0003800000 */
.L_x_1:
[----:B------:R-:W-:-:S00]  /*0280*/  BRA `(.L_x_1) ;  /* 0xfffffffc00fc7947 */ /* 0x000fc0000383ffff */
[----:B------:R-:W-:-:S00]  /*0290*/  NOP ;  /* 0x0000000000007918 */ /* 0x000fc00000000000 */
        /* <DEDUP_REMOVED lines=14> */
.L_x_10:


//--------------------- .text._Z17MatrixAdditionRowPiS_S_m --------------------------
	.section	.text._Z17MatrixAdditionRowPiS_S_m,"ax",@progbits
	.align	128
        .global         _Z17MatrixAdditionRowPiS_S_m
        .type           _Z17MatrixAdditionRowPiS_S_m,@function
        .size           _Z17MatrixAdditionRowPiS_S_m,(.L_x_11 - _Z17MatrixAdditionRowPiS_S_m)
        .other          _Z17MatrixAdditionRowPiS_S_m,@"STO_CUDA_ENTRY STV_DEFAULT"
_Z17MatrixAdditionRowPiS_S_m:
.text._Z17MatrixAdditionRowPiS_S_m:
[----:B------:R-:W-:Y:S01]  /*0000*/  LDC R1, c[0x0][0x37c] ;  /* 0x0000df00ff017b82 */ /* 0x000fe20000000800 */
[----:B------:R-:W0:Y:S01]  /*0010*/  S2R R5, SR_CTAID.X ;  /* 0x0000000000057919 */ /* 0x000e220000002500 */
[----:B------:R-:W0:Y:S01]  /*0020*/  LDCU UR4, c[0x0][0x360] ;  /* 0x00006c00ff0477ac */ /* 0x000e220008000800 */
[----:B------:R-:W0:Y:S01]  /*0030*/  S2R R0, SR_TID.X ;  /* 0x0000000000007919 */ /* 0x000e220000002100 */
[----:B------:R-:W1:Y:S01]  /*0040*/  LDCU.64 UR8, c[0x0][0x398] ;  /* 0x00007300ff0877ac */ /* 0x000e620008000a00 */
[----:B0-----:R-:W-:-:S05]  /*0050*/  IMAD R5, R5, UR4, R0 ;  /* 0x0000000405057c24 */ /* 0x001fca000f8e0200 */
[----:B-1----:R-:W-:-:S04]  /*0060*/  ISETP.GE.U32.AND P0, PT, R5, UR8, PT ;  /* 0x0000000805007c0c */ /* 0x002fc8000bf06070 */
[----:B------:R-:W-:-:S13]  /*0070*/  ISETP.GE.U32.AND.EX P0, PT, RZ, UR9, PT, P0 ;  /* 0x00000009ff007c0c */ /* 0x000fda000bf06100 */
[----:B------:R-:W-:Y:S05]  /*0080*/  @P0 EXIT ;  /* 0x000000000000094d */ /* 0x000fea0003800000 */
[----:B------:R-:W-:Y:S02]  /*0090*/  UISETP.GE.U32.AND UP0, UPT, UR8, 0x10, UPT ;  /* 0x000000100800788c */ /* 0x000fe4000bf06070 */
[C---:B------:R-:W-:Y:S01]  /*00a0*/  IMAD.WIDE.U32 R2, R5.reuse, UR8, RZ ;  /* 0x0000000805027c25 */ /* 0x040fe2000f8e00ff */
[----:B------:R-:W-:Y:S02]  /*00b0*/  ULOP3.LUT UR12, UR8, 0xf, URZ, 0xc0, !UPT ;  /* 0x0000000f080c7892 */ /* 0x000fe4000f8ec0ff */
[----:B------:R-:W-:Y:S02]  /*00c0*/  UISETP.GE.U32.AND.EX UP0, UPT, UR9, URZ, UPT, UP0 ;  /* 0x000000ff0900728c */ /* 0x000fe4000bf06100 */
[----:B------:R-:W-:Y:S01]  /*00d0*/  IMAD R5, R5, UR9, R3 ;  /* 0x0000000905057c24 */ /* 0x000fe2000f8e0203 */
[----:B------:R-:W-:Y:S01]  /*00e0*/  UMOV UR5, URZ ;  /* 0x000000ff00057c82 */ /* 0x000fe20008000000 */
[----:B------:R-:W-:Y:S01]  /*00f0*/  UMOV UR6, URZ ;  /* 0x000000ff00067c82 */ /* 0x000fe20008000000 */
[----:B------:R-:W0:Y:S04]  /*0100*/  LDCU.64 UR10, c[0x0][0x358] ;  /* 0x00006b00ff0a77ac */ /* 0x000e280008000a00 */
[----:B------:R-:W-:Y:S05]  /*0110*/  BRA.U !UP0, `(.L_x_2) ;  /* 0x00000005086c7547 */ /* 0x000fea000b800000 */
[----:B------:R-:W1:Y:S01]  /*0120*/  LDCU.128 UR16, c[0x0][0x380] ;  /* 0x00007000ff1077ac */ /* 0x000e620008000c00 */
[C---:B------:R-:W-:Y:S01]  /*0130*/  LEA R4, P0, R2.reuse, 0x20, 0x2 ;  /* 0x0000002002047811 */ /* 0x040fe200078010ff */
[----:B------:R-:W2:Y:S03]  /*0140*/  LDCU.64 UR14, c[0x0][0x390] ;  /* 0x00007200ff0e77ac */ /* 0x000ea60008000a00 */
[----:B------:R-:W-:Y:S01]  /*0150*/  LEA.HI.X R15, R2, RZ, R5, 0x2, P0 ;  /* 0x000000ff020f7211 */ /* 0x000fe200000f1405 */
[----:B------:R-:W3:Y:S01]  /*0160*/  LDCU UR6, c[0x0][0x39c] ;  /* 0x00007380ff0677ac */ /* 0x000ee20008000800 */
[----:B------:R-:W-:Y:S01]  /*0170*/  ULOP3.LUT UR5, UR8, 0xfffffff0, URZ, 0xc0, !UPT ;  /* 0xfffffff008057892 */ /* 0x000fe2000f8ec0ff */
[----:B-1----:R-:W-:-:S06]  /*0180*/  IADD3 R8, P1, PT, R4, UR16, RZ ;  /* 0x0000001004087c10 */ /* 0x002fcc000ff3e0ff */
[----:B------:R-:W-:Y:S01]  /*0190*/  UMOV UR4, UR5 ;  /* 0x0000000500047c82 */ /* 0x000fe20008000000 */
[C---:B------:R-:W-:Y:S02]  /*01a0*/  IADD3 R6, P2, PT, R4.reuse, UR18, RZ ;  /* 0x0000001204067c10 */ /* 0x040fe4000ff5e0ff */
[----:B--2---:R-:W-:Y:S02]  /*01b0*/  IADD3 R4, P3, PT, R4, UR14, RZ ;  /* 0x0000000e04047c10 */ /* 0x004fe4000ff7e0ff */
[C---:B------:R-:W-:Y:S02]  /*01c0*/  IADD3.X R9, PT, PT, R15.reuse, UR17, RZ, P1, !PT ;  /* 0x000000110f097c10 */ /* 0x040fe40008ffe4ff */
[C---:B------:R-:W-:Y:S01]  /*01d0*/  IADD3.X R7, PT, PT, R15.reuse, UR19, RZ, P2, !PT ;  /* 0x000000130f077c10 */ /* 0x040fe200097fe4ff */
[----:B---3--:R-:W-:Y:S01]  /*01e0*/  UMOV UR7, UR6 ;  /* 0x0000000600077c82 */ /* 0x008fe20008000000 */
[----:B------:R-:W-:-:S07]  /*01f0*/  IADD3.X R15, PT, PT, R15, UR15, RZ, P3, !PT ;  /* 0x0000000f0f0f7c10 */ /* 0x000fce0009ffe4ff */
.L_x_3:
[----:B0-----:R-:W2:Y:S04]  /*0200*/  LDG.E R0, desc[UR10][R8.64+-0x20] ;  /* 0xffffe00a08007981 */ /* 0x001ea8000c1e1900 */
[----:B-1----:R-:W2:Y:S01]  /*0210*/  LDG.E R11, desc[UR10][R6.64+-0x20] ;  /* 0xffffe00a060b7981 */ /* 0x002ea2000c1e1900 */
[----:B------:R-:W-:Y:S02]  /*0220*/  IMAD.MOV.U32 R10, RZ, RZ, R4 ;  /* 0x000000ffff0a7224 */ /* 0x000fe400078e0004 */
[----:B--2---:R-:W-:Y:S02]  /*0230*/  IMAD.IADD R13, R0, 0x1, R11 ;  /* 0x00000001000d7824 */ /* 0x004fe400078e020b */
[----:B------:R-:W-:-:S05]  /*0240*/  IMAD.MOV.U32 R11, RZ, RZ, R15 ;  /* 0x000000ffff0b7224 */ /* 0x000fca00078e000f */
[----:B------:R0:W-:Y:S04]  /*0250*/  STG.E desc[UR10][R10.64+-0x20], R13 ;  /* 0xffffe00d0a007986 */ /* 0x0001e8000c10190a */
[----:B------:R-:W2:Y:S04]  /*0260*/  LDG.E R0, desc[UR10][R8.64+-0x1c] ;  /* 0xffffe40a08007981 */ /* 0x000ea8000c1e1900 */
[----:B------:R-:W2:Y:S02]  /*0270*/  LDG.E R15, desc[UR10][R6.64+-0x1c] ;  /* 0xffffe40a060f7981 */ /* 0x000ea4000c1e1900 */
[----:B--2---:R-:W-:-:S05]  /*0280*/  IMAD.IADD R15, R0, 0x1, R15 ;  /* 0x00000001000f7824 */ /* 0x004fca00078e020f */
[----:B------:R1:W-:Y:S04]  /*0290*/  STG.E desc[UR10][R10.64+-0x1c], R15 ;  /* 0xffffe40f0a007986 */ /* 0x0003e8000c10190a */
[----:B------:R-:W2:Y:S04]  /*02a0*/  LDG.E R0, desc[UR10][R8.64+-0x18] ;  /* 0xffffe80a08007981 */ /* 0x000ea8000c1e1900 */
[----:B------:R-:W2:Y:S02]  /*02b0*/  LDG.E R17, desc[UR10][R6.64+-0x18] ;  /* 0xffffe80a06117981 */ /* 0x000ea4000c1e1900 */
[----:B--2---:R-:W-:-:S05]  /*02c0*/  IMAD.IADD R17, R0, 0x1, R17 ;  /* 0x0000000100117824 */ /* 0x004fca00078e0211 */
[----:B------:R2:W-:Y:S04]  /*02d0*/  STG.E desc[UR10][R10.64+-0x18], R17 ;  /* 0xffffe8110a007986 */ /* 0x0005e8000c10190a */
[----:B------:R-:W3:Y:S04]  /*02e0*/  LDG.E R0, desc[UR10][R8.64+-0x14] ;  /* 0xffffec0a08007981 */ /* 0x000ee8000c1e1900 */
[----:B------:R-:W3:Y:S02]  /*02f0*/  LDG.E R19, desc[UR10][R6.64+-0x14] ;  /* 0xffffec0a06137981 */ /* 0x000ee4000c1e1900 */
[----:B---3--:R-:W-:-:S05]  /*0300*/  IMAD.IADD R19, R0, 0x1, R19 ;  /* 0x0000000100137824 */ /* 0x008fca00078e0213 */
[----:B------:R3:W-:Y:S04]  /*0310*/  STG.E desc[UR10][R10.64+-0x14], R19 ;  /* 0xffffec130a007986 */ /* 0x0007e8000c10190a */
[----:B------:R-:W4:Y:S04]  /*0320*/  LDG.E R0, desc[UR10][R8.64+-0x10] ;  /* 0xfffff00a08007981 */ /* 0x000f28000c1e1900 */
[----:B0-----:R-:W4:Y:S02]  /*0330*/  LDG.E R13, desc[UR10][R6.64+-0x10] ;  /* 0xfffff00a060d7981 */ /* 0x001f24000c1e1900 */
[----:B----4-:R-:W-:-:S05]  /*0340*/  IMAD.IADD R13, R0, 0x1, R13 ;  /* 0x00000001000d7824 */ /* 0x010fca00078e020d */
[----:B------:R0:W-:Y:S04]  /*0350*/  STG.E desc[UR10][R10.64+-0x10], R13 ;  /* 0xfffff00d0a007986 */ /* 0x0001e8000c10190a */
[----:B------:R-:W4:Y:S04]  /*0360*/  LDG.E R0, desc[UR10][R8.64+-0xc] ;  /* 0xfffff40a08007981 */ /* 0x000f28000c1e1900 */
[----:B-1----:R-:W4:Y:S02]  /*0370*/  LDG.E R15, desc[UR10][R6.64+-0xc] ;  /* 0xfffff40a060f7981 */ /* 0x002f24000c1e1900 */
[----:B----4-:R-:W-:-:S05]  /*0380*/  IMAD.IADD R15, R0, 0x1, R15 ;  /* 0x00000001000f7824 */ /* 0x010fca00078e020f */
[----:B------:R1:W-:Y:S04]  /*0390*/  STG.E desc[UR10][R10.64+-0xc], R15 ;  /* 0xfffff40f0a007986 */ /* 0x0003e8000c10190a */
[----:B------:R-:W4:Y:S04]  /*03a0*/  LDG.E R0, desc[UR10][R8.64+-0x8] ;  /* 0xfffff80a08007981 */ /* 0x000f28000c1e1900 */
[----:B--2---:R-:W4:Y:S02]  /*03b0*/  LDG.E R17, desc[UR10][R6.64+-0x8] ;  /* 0xfffff80a06117981 */ /* 0x004f24000c1e1900 */
[----:B----4-:R-:W-:-:S05]  /*03c0*/  IMAD.IADD R17, R0, 0x1, R17 ;  /* 0x0000000100117824 */ /* 0x010fca00078e0211 */
[----:B------:R2:W-:Y:S04]  /*03d0*/  STG.E desc[UR10][R10.64+-0x8], R17 ;  /* 0xfffff8110a007986 */ /* 0x0005e8000c10190a */
[----:B------:R-:W4:Y:S04]  /*03e0*/  LDG.E R0, desc[UR10][R8.64+-0x4] ;  /* 0xfffffc0a08007981 */ /* 0x000f28000c1e1900 */
[----:B---3--:R-:W4:Y:S02]  /*03f0*/  LDG.E R19, desc[UR10][R6.64+-0x4] ;  /* 0xfffffc0a06137981 */ /* 0x008f24000c1e1900 */
[----:B----4-:R-:W-:-:S05]  /*0400*/  IMAD.IADD R19, R0, 0x1, R19 ;  /* 0x0000000100137824 */ /* 0x010fca00078e0213 */
        /* <DEDUP_REMOVED lines=20> */
[----:B------:R-:W-:Y:S04]  /*0550*/  STG.E desc[UR10][R10.64+0x10], R13 ;  /* 0x0000100d0a007986 */ /* 0x000fe8000c10190a */
        /* <DEDUP_REMOVED lines=8> */
[----:B------:R2:W4:Y:S04]  /*05e0*/  LDG.E R0, desc[UR10][R8.64+0x1c] ;  /* 0x00001c0a08007981 */ /* 0x000528000c1e1900 */
[----:B---3--:R3:W4:Y:S01]  /*05f0*/  LDG.E R19, desc[UR10][R6.64+0x1c] ;  /* 0x00001c0a06137981 */ /* 0x008722000c1e1900 */
[----:B------:R-:W-:Y:S01]  /*0600*/  UIADD3 UR4, UP0, UPT, UR4, -0x10, URZ ;  /* 0xfffffff004047890 */ /* 0x000fe2000ff1e0ff */
[----:B------:R-:W-:-:S03]  /*0610*/  IADD3 R4, P2, PT, R10, 0x40, RZ ;  /* 0x000000400a047810 */ /* 0x000fc60007f5e0ff */
[----:B------:R-:W-:Y:S01]  /*0620*/  UIADD3.X UR7, UPT, UPT, UR7, -0x1, URZ, UP0, !UPT ;  /* 0xffffffff07077890 */ /* 0x000fe200087fe4ff */
[----:B--2---:R-:W-:Y:S01]  /*0630*/  IADD3 R8, P0, PT, R8, 0x40, RZ ;  /* 0x0000004008087810 */ /* 0x004fe20007f1e0ff */
[----:B------:R-:W-:Y:S01]  /*0640*/  UISETP.NE.U32.AND UP0, UPT, UR4, URZ, UPT ;  /* 0x000000ff0400728c */ /* 0x000fe2000bf05070 */
[----:B0-----:R-:W-:Y:S01]  /*0650*/  IMAD.X R15, RZ, RZ, R11, P2 ;  /* 0x000000ffff0f7224 */ /* 0x001fe200010e060b */
[----:B---3--:R-:W-:Y:S02]  /*0660*/  IADD3 R6, P1, PT, R6, 0x40, RZ ;  /* 0x0000004006067810 */ /* 0x008fe40007f3e0ff */
[----:B------:R-:W-:Y:S01]  /*0670*/  UISETP.NE.AND.EX UP0, UPT, UR7, URZ, UPT, UP0 ;  /* 0x000000ff0700728c */ /* 0x000fe2000bf05300 */
[----:B------:R-:W-:Y:S02]  /*0680*/  IMAD.X R9, RZ, RZ, R9, P0 ;  /* 0x000000ffff097224 */ /* 0x000fe400000e0609 */
[----:B------:R-:W-:Y:S02]  /*0690*/  IMAD.X R7, RZ, RZ, R7, P1 ;  /* 0x000000ffff077224 */ /* 0x000fe400008e0607 */
[----:B----4-:R-:W-:-:S05]  /*06a0*/  IMAD.IADD R19, R0, 0x1, R19 ;  /* 0x0000000100137824 */ /* 0x010fca00078e0213 */
[----:B------:R1:W-:Y:S01]  /*06b0*/  STG.E desc[UR10][R10.64+0x1c], R19 ;  /* 0x00001c130a007986 */ /* 0x0003e2000c10190a */
[----:B------:R-:W-:Y:S05]  /*06c0*/  BRA.U UP0, `(.L_x_3) ;  /* 0xfffffff900cc7547 */ /* 0x000fea000b83ffff */
.L_x_2:
[----:B------:R-:W-:-:S04]  /*06d0*/  ISETP.NE.U32.AND P0, PT, RZ, UR12, PT ;  /* 0x0000000cff007c0c */ /* 0x000fc8000bf05070 */
[----:B------:R-:W-:-:S13]  /*06e0*/  ISETP.NE.AND.EX P0, PT, RZ, RZ, PT, P0 ;  /* 0x000000ffff00720c */ /* 0x000fda0003f05300 */
[----:B0-----:R-:W-:Y:S05]  /*06f0*/  @!P0 EXIT ;  /* 0x000000000000894d */ /* 0x001fea0003800000 */
[----:B------:R-:W-:Y:S02]  /*0700*/  UISETP.GE.U32.AND UP0, UPT, UR12, 0x8, UPT ;  /* 0x000000080c00788c */ /* 0x000fe4000bf06070 */
[----:B------:R-:W-:Y:S02]  /*0710*/  ULOP3.LUT UR4, UR8, 0x7, URZ, 0xc0, !UPT ;  /* 0x0000000708047892 */ /* 0x000fe4000f8ec0ff */
[----:B------:R-:W-:-:S09]  /*0720*/  UISETP.GE.U32.AND.EX UP0, UPT, URZ, URZ, UPT, UP0 ;  /* 0x000000ffff00728c */ /* 0x000fd2000bf06100 */
[----:B------:R-:W-:Y:S05]  /*0730*/  BRA.U !UP0, `(.L_x_4) ;  /* 0x0000000108b87547 */ /* 0x000fea000b800000 */
[----:B------:R-:W1:Y:S01]  /*0740*/  LDCU.128 UR12, c[0x0][0x380] ;  /* 0x00007000ff0c77ac */ /* 0x000e620008000c00 */
[----:B------:R-:W-:-:S04]  /*0750*/  IADD3 R4, P0, PT, R2, UR5, RZ ;  /* 0x0000000502047c10 */ /* 0x000fc8000ff1e0ff */
[----:B------:R-:W-:Y:S01]  /*0760*/  IADD3.X R7, PT, PT, R5, UR6, RZ, P0, !PT ;  /* 0x0000000605077c10 */ /* 0x000fe200087fe4ff */
[----:B------:R-:W-:-:S03]  /*0770*/  IMAD.SHL.U32 R6, R4, 0x4, RZ ;  /* 0x0000000404067824 */ /* 0x000fc600078e00ff */
[----:B------:R-:W-:Y:S02]  /*0780*/  SHF.L.U64.HI R4, R4, 0x2, R7 ;  /* 0x0000000204047819 */ /* 0x000fe40000010207 */
[C---:B-1----:R-:W-:Y:S02]  /*0790*/  IADD3 R10, P0, PT, R6.reuse, UR12, RZ ;  /* 0x0000000c060a7c10 */ /* 0x042fe4000ff1e0ff */
[----:B------:R-:W-:Y:S02]  /*07a0*/  IADD3 R8, P1, PT, R6, UR14, RZ ;  /* 0x0000000e06087c10 */ /* 0x000fe4000ff3e0ff */
[C---:B------:R-:W-:Y:S01]  /*07b0*/  IADD3.X R11, PT, PT, R4.reuse, UR13, RZ, P0, !PT ;  /* 0x0000000d040b7c10 */ /* 0x040fe200087fe4ff */
[----:B------:R-:W0:Y:S01]  /*07c0*/  LDCU.64 UR12, c[0x0][0x390] ;  /* 0x00007200ff0c77ac */ /* 0x000e220008000a00 */
[----:B------:R-:W-:-:S03]  /*07d0*/  IADD3.X R9, PT, PT, R4, UR15, RZ, P1, !PT ;  /* 0x0000000f04097c10 */ /* 0x000fc60008ffe4ff */
[----:B------:R-:W2:Y:S04]  /*07e0*/  LDG.E R0, desc[UR10][R10.64] ;  /* 0x0000000a0a007981 */ /* 0x000ea8000c1e1900 */
[----:B------:R-:W2:Y:S01]  /*07f0*/  LDG.E R13, desc[UR10][R8.64] ;  /* 0x0000000a080d7981 */ /* 0x000ea2000c1e1900 */
[----:B0-----:R-:W-:-:S04]  /*0800*/  IADD3 R6, P0, PT, R6, UR12, RZ ;  /* 0x0000000c06067c10 */ /* 0x001fc8000ff1e0ff */
[----:B------:R-:W-:Y:S01]  /*0810*/  IADD3.X R7, PT, PT, R4, UR13, RZ, P0, !PT ;  /* 0x0000000d04077c10 */ /* 0x000fe200087fe4ff */
[----:B--2---:R-:W-:-:S05]  /*0820*/  IMAD.IADD R13, R0, 0x1, R13 ;  /* 0x00000001000d7824 */ /* 0x004fca00078e020d */
        /* <DEDUP_REMOVED lines=25> */
[----:B------:R-:W2:Y:S04]  /*09c0*/  LDG.E R0, desc[UR10][R10.64+0x1c] ;  /* 0x00001c0a0a007981 */ /* 0x000ea8000c1e1900 */
[----:B---3--:R-:W2:Y:S01]  /*09d0*/  LDG.E R19, desc[UR10][R8.64+0x1c] ;  /* 0x00001c0a08137981 */ /* 0x008ea2000c1e1900 */
[----:B------:R-:W-:-:S04]  /*09e0*/  UIADD3 UR5, UP0, UPT, UR5, 0x8, URZ ;  /* 0x0000000805057890 */ /* 0x000fc8000ff1e0ff */
[----:B------:R-:W-:Y:S01]  /*09f0*/  UIADD3.X UR6, UPT, UPT, URZ, UR6, URZ, UP0, !UPT ;  /* 0x00000006ff067290 */ /* 0x000fe200087fe4ff */
[----:B--2---:R-:W-:-:S05]  /*0a00*/  IMAD.IADD R19, R0, 0x1, R19 ;  /* 0x0000000100137824 */ /* 0x004fca00078e0213 */
[----:B------:R0:W-:Y:S06]  /*0a10*/  STG.E desc[UR10][R6.64+0x1c], R19 ;  /* 0x00001c1306007986 */ /* 0x0001ec000c10190a */
.L_x_4:
[----:B------:R-:W-:-:S04]  /*0a20*/  ISETP.NE.U32.AND P0, PT, RZ, UR4, PT ;  /* 0x00000004ff007c0c */ /* 0x000fc8000bf05070 */
[----:B------:R-:W-:-:S13]  /*0a30*/  ISETP.NE.AND.EX P0, PT, RZ, RZ, PT, P0 ;  /* 0x000000ffff00720c */ /* 0x000fda0003f05300 */
[----:B------:R-:W-:Y:S05]  /*0a40*/  @!P0 EXIT ;  /* 0x000000000000894d */ /* 0x000fea0003800000 */
[----:B------:R-:W-:Y:S02]  /*0a50*/  UISETP.GE.U32.AND UP0, UPT, UR4, 0x4, UPT ;  /* 0x000000040400788c */ /* 0x000fe4000bf06070 */
[----:B------:R-:W-:Y:S02]  /*0a60*/  ULOP3.LUT UR7, UR8, 0x3, URZ, 0xc0, !UPT ;  /* 0x0000000308077892 */ /* 0x000fe4000f8ec0ff */
[----:B------:R-:W-:Y:S01]  /*0a70*/  UISETP.GE.U32.AND.EX UP0, UPT, URZ, URZ, UPT, UP0 ;  /* 0x000000ffff00728c */ /* 0x000fe2000bf06100 */
[----:B------:R-:W-:-:S08]  /*0a80*/  UMOV UR4, URZ ;  /* 0x000000ff00047c82 */ /* 0x000fd00008000000 */
[----:B------:R-:W-:Y:S05]  /*0a90*/  BRA.U !UP0, `(.L_x_5) ;  /* 0x0000000108787547 */ /* 0x000fea000b800000 */
[----:B------:R-:W1:Y:S01]  /*0aa0*/  LDCU.128 UR12, c[0x0][0x380] ;  /* 0x00007000ff0c77ac */ /* 0x000e620008000c00 */
[----:B------:R-:W-:Y:S01]  /*0ab0*/  IADD3 R0, P0, PT, R2, UR5, RZ ;  /* 0x0000000502007c10 */ /* 0x000fe2000ff1e0ff */
[----:B------:R-:W2:Y:S03]  /*0ac0*/  LDCU.64 UR8, c[0x0][0x390] ;  /* 0x00007200ff0877ac */ /* 0x000ea60008000a00 */
[----:B0-----:R-:W-:Y:S01]  /*0ad0*/  IADD3.X R7, PT, PT, R5, UR6, RZ, P0, !PT ;  /* 0x0000000605077c10 */ /* 0x001fe200087fe4ff */
[----:B------:R-:W-:-:S03]  /*0ae0*/  IMAD.SHL.U32 R6, R0, 0x4, RZ ;  /* 0x0000000400067824 */ /* 0x000fc600078e00ff */
[----:B------:R-:W-:Y:S02]  /*0af0*/  SHF.L.U64.HI R7, R0, 0x2, R7 ;  /* 0x0000000200077819 */ /* 0x000fe40000010207 */
[C---:B-1----:R-:W-:Y:S02]  /*0b00*/  IADD3 R10, P0, PT, R6.reuse, UR12, RZ ;  /* 0x0000000c060a7c10 */ /* 0x042fe4000ff1e0ff */
[----:B------:R-:W-:Y:S02]  /*0b10*/  IADD3 R8, P1, PT, R6, UR14, RZ ;  /* 0x0000000e06087c10 */ /* 0x000fe4000ff3e0ff */
[C---:B------:R-:W-:Y:S02]  /*0b20*/  IADD3.X R11, PT, PT, R7.reuse, UR13, RZ, P0, !PT ;  /* 0x0000000d070b7c10 */ /* 0x040fe400087fe4ff */
[----:B------:R-:W-:-:S03]  /*0b30*/  IADD3.X R9, PT, PT, R7, UR15, RZ, P1, !PT ;  /* 0x0000000f07097c10 */ /* 0x000fc60008ffe4ff */
[----:B------:R-:W3:Y:S04]  /*0b40*/  LDG.E R0, desc[UR10][R10.64] ;  /* 0x0000000a0a007981 */ /* 0x000ee8000c1e1900 */
[----:B------:R-:W3:Y:S01]  /*0b50*/  LDG.E R13, desc[UR10][R8.64] ;  /* 0x0000000a080d7981 */ /* 0x000ee2000c1e1900 */
[----:B--2---:R-:W-:-:S04]  /*0b60*/  IADD3 R6, P0, PT, R6, UR8, RZ ;  /* 0x0000000806067c10 */ /* 0x004fc8000ff1e0ff */
[----:B------:R-:W-:Y:S01]  /*0b70*/  IADD3.X R7, PT, PT, R7, UR9, RZ, P0, !PT ;  /* 0x0000000907077c10 */ /* 0x000fe200087fe4ff */
[----:B---3--:R-:W-:-:S05]  /*0b80*/  IMAD.IADD R13, R0, 0x1, R13 ;  /* 0x00000001000d7824 */ /* 0x008fca00078e020d */
[----:B------:R2:W-:Y:S04]  /*0b90*/  STG.E desc[UR10][R6.64], R13 ;  /* 0x0000000d06007986 */ /* 0x0005e8000c10190a */
[----:B------:R-:W3:Y:S04]  /*0ba0*/  LDG.E R0, desc[UR10][R10.64+0x4] ;  /* 0x0000040a0a007981 */ /* 0x000ee8000c1e1900 */
[----:B------:R-:W3:Y:S02]  /*0bb0*/  LDG.E R15, desc[UR10][R8.64+0x4] ;  /* 0x0000040a080f7981 */ /* 0x000ee4000c1e1900 */
[----:B---3--:R-:W-:-:S05]  /*0bc0*/  IMAD.IADD R15, R0, 0x1, R15 ;  /* 0x00000001000f7824 */ /* 0x008fca00078e020f */
[----:B------:R2:W-:Y:S04]  /*0bd0*/  STG.E desc[UR10][R6.64+0x4], R15 ;  /* 0x0000040f06007986 */ /* 0x0005e8000c10190a */
[----:B------:R-:W3:Y:S04]  /*0be0*/  LDG.E R0, desc[UR10][R10.64+0x8] ;  /* 0x0000080a0a007981 */ /* 0x000ee8000c1e1900 */
[----:B------:R-:W3:Y:S02]  /*0bf0*/  LDG.E R17, desc[UR10][R8.64+0x8] ;  /* 0x0000080a08117981 */ /* 0x000ee4000c1e1900 */
[----:B---3--:R-:W-:-:S05]  /*0c00*/  IMAD.IADD R17, R0, 0x1, R17 ;  /* 0x0000000100117824 */ /* 0x008fca00078e0211 */
[----:B------:R2:W-:Y:S04]  /*0c10*/  STG.E desc[UR10][R6.64+0x8], R17 ;  /* 0x0000081106007986 */ /* 0x0005e8000c10190a */
[----:B------:R-:W3:Y:S04]  /*0c20*/  LDG.E R0, desc[UR10][R10.64+0xc] ;  /* 0x00000c0a0a007981 */ /* 0x000ee8000c1e1900 */
[----:B------:R-:W3:Y:S01]  /*0c30*/  LDG.E R19, desc[UR10][R8.64+0xc] ;  /* 0x00000c0a08137981 */ /* 0x000ee2000c1e1900 */
[----:B------:R-:W-:-:S04]  /*0c40*/  UIADD3 UR5, UP0, UPT, UR5, 0x4, URZ ;  /* 0x0000000405057890 */ /* 0x000fc8000ff1e0ff */
[----:B------:R-:W-:Y:S01]  /*0c50*/  UIADD3.X UR6, UPT, UPT, URZ, UR6, URZ, UP0, !UPT ;  /* 0x00000006ff067290 */ /* 0x000fe200087fe4ff */
[----:B---3--:R-:W-:-:S05]  /*0c60*/  IMAD.IADD R19, R0, 0x1, R19 ;  /* 0x0000000100137824 */ /* 0x008fca00078e0213 */
[----:B------:R2:W-:Y:S06]  /*0c70*/  STG.E desc[UR10][R6.64+0xc], R19 ;  /* 0x00000c1306007986 */ /* 0x0005ec000c10190a */
.L_x_5:
[----:B------:R-:W-:-:S04]  /*0c80*/  ISETP.NE.U32.AND P0, PT, RZ, UR7, PT ;  /* 0x00000007ff007c0c */ /* 0x000fc8000bf05070 */
[----:B------:R-:W-:-:S13]  /*0c90*/  ISETP.NE.AND.EX P0, PT, RZ, UR4, PT, P0 ;  /* 0x00000004ff007c0c */ /* 0x000fda000bf05300 */
[----:B------:R-:W-:Y:S05]  /*0ca0*/  @!P0 EXIT ;  /* 0x000000000000894d */ /* 0x000fea0003800000 */
[----:B------:R-:W3:Y:S01]  /*0cb0*/  LDCU.128 UR12, c[0x0][0x380] ;  /* 0x00007000ff0c77ac */ /* 0x000ee20008000c00 */
[----:B------:R-:W-:Y:S01]  /*0cc0*/  IADD3 R2, P0, PT, R2, UR5, RZ ;  /* 0x0000000502027c10 */ /* 0x000fe2000ff1e0ff */
[----:B------:R-:W4:Y:S03]  /*0cd0*/  LDCU.64 UR8, c[0x0][0x390] ;  /* 0x00007200ff0877ac */ /* 0x000f260008000a00 */
[----:B0-2---:R-:W-:Y:S01]  /*0ce0*/  IADD3.X R13, PT, PT, R5, UR6, RZ, P0, !PT ;  /* 0x00000006050d7c10 */ /* 0x005fe200087fe4ff */
[----:B------:R-:W-:-:S03]  /*0cf0*/  IMAD.SHL.U32 R8, R2, 0x4, RZ ;  /* 0x0000000402087824 */ /* 0x000fc600078e00ff */
[----:B------:R-:W-:Y:S02]  /*0d00*/  SHF.L.U64.HI R13, R2, 0x2, R13 ;  /* 0x00000002020d7819 */ /* 0x000fe4000001020d */
[C---:B---3--:R-:W-:Y:S02]  /*0d10*/  IADD3 R4, P1, PT, R8.reuse, UR14, RZ ;  /* 0x0000000e08047c10 */ /* 0x048fe4000ff3e0ff */
[C---:B------:R-:W-:Y:S02]  /*0d20*/  IADD3 R6, P2, PT, R8.reuse, UR12, RZ ;  /* 0x0000000c08067c10 */ /* 0x040fe4000ff5e0ff */
[----:B----4-:R-:W-:Y:S02]  /*0d30*/  IADD3 R8, P0, PT, R8, UR8, RZ ;  /* 0x0000000808087c10 */ /* 0x010fe4000ff1e0ff */
[C---:B-1----:R-:W-:Y:S02]  /*0d40*/  IADD3.X R11, PT, PT, R13.reuse, UR15, RZ, P1, !PT ;  /* 0x0000000f0d0b7c10 */ /* 0x042fe40008ffe4ff */
[----:B------:R-:W-:-:S02]  /*0d50*/  IADD3.X R9, PT, PT, R13, UR13, RZ, P2, !PT ;  /* 0x0000000d0d097c10 */ /* 0x000fc400097fe4ff */
[----:B------:R-:W-:-:S07]  /*0d60*/  IADD3.X R13, PT, PT, R13, UR9, RZ, P0, !PT ;  /* 0x000000090d0d7c10 */ /* 0x000fce00087fe4ff */
.L_x_6:
[----:B------:R-:W-:Y:S02]  /*0d70*/  IMAD.MOV.U32 R5, RZ, RZ, R11 ;  /* 0x000000ffff057224 */ /* 0x000fe400078e000b */
[----:B0-----:R-:W-:Y:S02]  /*0d80*/  IMAD.MOV.U32 R2, RZ, RZ, R6 ;  /* 0x000000ffff027224 */ /* 0x001fe400078e0006 */
[----:B------:R-:W-:Y:S02]  /*0d90*/  IMAD.MOV.U32 R3, RZ, RZ, R9 ;  /* 0x000000ffff037224 */ /* 0x000fe400078e0009 */
[----:B------:R-:W2:Y:S04]  /*0da0*/  LDG.E R5, desc[UR10][R4.64] ;  /* 0x0000000a04057981 */ /* 0x000ea8000c1e1900 */
[----:B------:R0:W2:Y:S01]  /*0db0*/  LDG.E R0, desc[UR10][R2.64] ;  /* 0x0000000a02007981 */ /* 0x0000a2000c1e1900 */
[----:B------:R-:W-:Y:S01]  /*0dc0*/  UIADD3 UR7, UP0, UPT, UR7, -0x1, URZ ;  /* 0xffffffff07077890 */ /* 0x000fe2000ff1e0ff */
[----:B0-----:R-:W-:-:S02]  /*0dd0*/  IMAD.MOV.U32 R2, RZ, RZ, R8 ;  /* 0x000000ffff027224 */ /* 0x001fc400078e0008 */
[----:B------:R-:W-:Y:S01]  /*0de0*/  IMAD.MOV.U32 R3, RZ, RZ, R13 ;  /* 0x000000ffff037224 */ /* 0x000fe200078e000d */
[----:B------:R-:W-:Y:S02]  /*0df0*/  UIADD3.X UR4, UPT, UPT, UR4, -0x1, URZ, UP0, !UPT ;  /* 0xffffffff04047890 */ /* 0x000fe400087fe4ff */
[----:B------:R-:W-:-:S04]  /*0e00*/  UISETP.NE.U32.AND UP0, UPT, UR7, URZ, UPT ;  /* 0x000000ff0700728c */ /* 0x000fc8000bf05070 */
[----:B------:R-:W-:Y:S01]  /*0e10*/  UISETP.NE.AND.EX UP0, UPT, UR4, URZ, UPT, UP0 ;  /* 0x000000ff0400728c */ /* 0x000fe2000bf05300 */
[----:B------:R-:W-:Y:S02]  /*0e20*/  IADD3 R8, P0, PT, R8, 0x4, RZ ;  /* 0x0000000408087810 */ /* 0x000fe40007f1e0ff */
[----:B------:R-:W-:Y:S02]  /*0e30*/  IADD3 R4, P1, PT, R4, 0x4, RZ ;  /* 0x0000000404047810 */ /* 0x000fe40007f3e0ff */
[----:B------:R-:W-:Y:S01]  /*0e40*/  IADD3 R6, P2, PT, R6, 0x4, RZ ;  /* 0x0000000406067810 */ /* 0x000fe20007f5e0ff */
[----:B------:R-:W-:Y:S02]  /*0e50*/  IMAD.X R13, RZ, RZ, R13, P0 ;  /* 0x000000ffff0d7224 */ /* 0x000fe400000e060d */
[----:B------:R-:W-:Y:S02]  /*0e60*/  IMAD.X R11, RZ, RZ, R11, P1 ;  /* 0x000000ffff0b7224 */ /* 0x000fe400008e060b */
[----:B------:R-:W-:-:S02]  /*0e70*/  IMAD.X R9, RZ, RZ, R9, P2 ;  /* 0x000000ffff097224 */ /* 0x000fc400010e0609 */
[----:B--2---:R-:W-:-:S05]  /*0e80*/  IMAD.IADD R7, R0, 0x1, R5 ;  /* 0x0000000100077824 */ /* 0x004fca00078e0205 */
[----:B------:R0:W-:Y:S01]  /*0e90*/  STG.E desc[UR10][R2.64], R7 ;  /* 0x0000000702007986 */ /* 0x0001e2000c10190a */
[----:B------:R-:W-:Y:S05]  /*0ea0*/  BRA.U UP0, `(.L_x_6) ;  /* 0xfffffffd00b07547 */ /* 0x000fea000b83ffff */
[----:B------:R-:W-:Y:S05]  /*0eb0*/  EXIT ;  /* 0x000000000000794d */ /* 0x000fea0003800000 */
.L_x_7:
        /* <DEDUP_REMOVED lines=12> */
.L_x_11:


//--------------------- .text._Z21MatrixAdditionElementPiS_S_m --------------------------
	.section	.text._Z21MatrixAdditionElementPiS_S_m,"ax",@progbits
	.align	128
        .global         _Z21MatrixAdditionElementPiS_S_m
        .type           _Z21MatrixAdditionElementPiS_S_m,@function
        .size           _Z21MatrixAdditionElementPiS_S_m,(.L_x_12 - _Z21MatrixAdditionElementPiS_S_m)
        .other          _Z21MatrixAdditionElementPiS_S_m,@"STO_CUDA_ENTRY STV_DEFAULT"
_Z21MatrixAdditionElementPiS_S_m:
.text._Z21MatrixAdditionElementPiS_S_m:
[----:B------:R-:W-:Y:S01]  /*0000*/  LDC R1, c[0x0][0x37c] ;  /* 0x0000df00ff017b82 */ /* 0x000fe20000000800 */
[----:B------:R-:W0:Y:S07]  /*0010*/  S2R R9, SR_CTAID.X ;  /* 0x0000000000097919 */ /* 0x000e2e0000002500 */
[----:B------:R-:W1:Y:S01]  /*0020*/  LDC.64 R2, c[0x0][0x380] ;  /* 0x0000e000ff027b82 */ /* 0x000e620000000a00 */
[----:B------:R-:W0:Y:S01]  /*0030*/  LDCU UR6, c[0x0][0x360] ;  /* 0x00006c00ff0677ac */ /* 0x000e220008000800 */
[----:B------:R-:W0:Y:S01]  /*0040*/  S2R R0, SR_TID.X ;  /* 0x0000000000007919 */ /* 0x000e220000002100 */
[----:B------:R-:W2:Y:S05]  /*0050*/  LDCU.64 UR4, c[0x0][0x358] ;  /* 0x00006b00ff0477ac */ /* 0x000eaa0008000a00 */
[----:B------:R-:W3:Y:S08]  /*0060*/  LDC.64 R4, c[0x0][0x388] ;  /* 0x0000e200ff047b82 */ /* 0x000ef00000000a00 */
[----:B------:R-:W4:Y:S01]  /*0070*/  LDC.64 R6, c[0x0][0x390] ;  /* 0x0000e400ff067b82 */ /* 0x000f220000000a00 */
[----:B0-----:R-:W-:-:S04]  /*0080*/  IMAD R9, R9, UR6, R0 ;  /* 0x0000000609097c24 */ /* 0x001fc8000f8e0200 */
[----:B-1----:R-:W-:-:S04]  /*0090*/  IMAD.WIDE.U32 R2, R9, 0x4, R2 ;  /* 0x0000000409027825 */ /* 0x002fc800078e0002 */
[C---:B---3--:R-:W-:Y:S02]  /*00a0*/  IMAD.WIDE.U32 R4, R9.reuse, 0x4, R4 ;  /* 0x0000000409047825 */ /* 0x048fe400078e0004 */
[----:B--2---:R-:W2:Y:S04]  /*00b0*/  LDG.E R2, desc[UR4][R2.64] ;  /* 0x0000000402027981 */ /* 0x004ea8000c1e1900 */
[----:B------:R-:W2:Y:S01]  /*00c0*/  LDG.E R5, desc[UR4][R4.64] ;  /* 0x0000000404057981 */ /* 0x000ea2000c1e1900 */
[----:B----4-:R-:W-:Y:S01]  /*00d0*/  IMAD.WIDE.U32 R6, R9, 0x4, R6 ;  /* 0x0000000409067825 */ /* 0x010fe200078e0006 */
[----:B--2---:R-:W-:-:S05]  /*00e0*/  IADD3 R9, PT, PT, R2, R5, RZ ;  /* 0x0000000502097210 */ /* 0x004fca0007ffe0ff */
[----:B------:R-:W-:Y:S01]  /*00f0*/  STG.E desc[UR4][R6.64], R9 ;  /* 0x0000000906007986 */ /* 0x000fe2000c101904 */
[----:B------:R-:W-:Y:S05]  /*0100*/  EXIT ;  /* 0x000000000000794d */ /* 0x000fea0003800000 */
.L_x_8:
        /* <DEDUP_REMOVED lines=15> */
.L_x_12:


//--------------------- .text._Z6addVecPiS_S_i    --------------------------
	.section	.text._Z6addVecPiS_S_i,"ax",@progbits
	.align	128
        .global         _Z6addVecPiS_S_i
        .type           _Z6addVecPiS_S_i,@function
        .size           _Z6addVecPiS_S_i,(.L_x_13 - _Z6addVecPiS_S_i)
        .other          _Z6addVecPiS_S_i,@"STO_CUDA_ENTRY STV_DEFAULT"
_Z6addVecPiS_S_i:
.text._Z6addVecPiS_S_i:
        /* <DEDUP_REMOVED lines=9> */
[----:B-1----:R-:W-:-:S04]  /*0090*/  IMAD.WIDE R2, R9, 0x4, R2 ;  /* 0x0000000409027825 */ /* 0x002fc800078e0202 */
[C---:B---3--:R-:W-:Y:S02]  /*00a0*/  IMAD.WIDE R4, R9.reuse, 0x4, R4 ;  /* 0x0000000409047825 */ /* 0x048fe400078e0204 */
[----:B--2---:R-:W2:Y:S04]  /*00b0*/  LDG.E R2, desc[UR4][R2.64] ;  /* 0x0000000402027981 */ /* 0x004ea8000c1e1900 */
[----:B------:R-:W2:Y:S01]  /*00c0*/  LDG.E R5, desc[UR4][R4.64] ;  /* 0x0000000404057981 */ /* 0x000ea2000c1e1900 */
[----:B----4-:R-:W-:Y:S01]  /*00d0*/  IMAD.WIDE R6, R9, 0x4, R6 ;  /* 0x0000000409067825 */ /* 0x010fe200078e0206 */
[----:B--2---:R-:W-:-:S05]  /*00e0*/  IADD3 R9, PT, PT, R2, R5, RZ ;  /* 0x0000000502097210 */ /* 0x004fca0007ffe0ff */
[----:B------:R-:W-:Y:S01]  /*00f0*/  STG.E desc[UR4][R6.64], R9 ;  /* 0x0000000906007986 */ /* 0x000fe2000c101904 */
[----:B------:R-:W-:Y:S05]  /*0100*/  EXIT ;  /* 0x000000000000794d */ /* 0x000fea0003800000 */
.L_x_9:
        /* <DEDUP_REMOVED lines=15> */
.L_x_13:


//--------------------- .nv.shared.reserved.0     --------------------------
	.section	.nv.shared.reserved.0,"aw",@nobits
	.weak		__nv_reservedSMEM_offset_0_alias
	.size		__nv_reservedSMEM_offset_0_alias, 0, 64
	.other		__nv_reservedSMEM_offset_0_alias,@"STO_CUDA_RESERVED_SHARED STV_DEFAULT"
__nv_reservedSMEM_offset_0_alias:
	.zero		0
	.zero		64


//--------------------- .nv.constant0._Z17MatrixAdditionColPiS_S_m --------------------------
	.section	.nv.constant0._Z17MatrixAdditionColPiS_S_m,"a",@progbits
	.sectionflags	@""
	.align	4
.nv.constant0._Z17MatrixAdditionColPiS_S_m:
	.zero		928


//--------------------- .nv.constant0._Z17MatrixAdditionRowPiS_S_m --------------------------
	.section	.nv.constant0._Z17MatrixAdditionRowPiS_S_m,"a",@progbits
	.sectionflags	@""
	.align	4
.nv.constant0._Z17MatrixAdditionRowPiS_S_m:
	.zero		928


//--------------------- .nv.constant0._Z21MatrixAdditionElementPiS_S_m --------------------------
	.section	.nv.constant0._Z21MatrixAdditionElementPiS_S_m,"a",@progbits
	.sectionflags	@""
	.align	4
.nv.constant0._Z21MatrixAdditionElementPiS_S_m:
	.zero		928


//--------------------- .nv.constant0._Z6addVecPiS_S_i --------------------------
	.section	.nv.constant0._Z6addVecPiS_S_i,"a",@progbits
	.sectionflags	@""
	.align	4
.nv.constant0._Z6addVecPiS_S_i:
	.zero		924


//--------------------- SYMBOLS --------------------------

	.type		.nv.reservedSmem.offset0,@object
	.size		.nv.reservedSmem.offset0,0x4
